	.headerflags	@"EF_CUDA_TEXMODE_UNIFIED EF_CUDA_64BIT_ADDRESS EF_CUDA_ACCELERATORS EF_CUDA_SM90 EF_CUDA_VIRTUAL_SM(EF_CUDA_SM90)"
	.elftype	@"ET_EXEC"


//--------------------- .nv.info                  --------------------------
	.section	.nv.info,"",@"SHT_CUDA_INFO"
	.align	4


	//----- nvinfo : EIATTR_REGCOUNT
	.align		4
        /*0000*/ 	.byte	0x04, 0x2f
        /*0002*/ 	.short	(.L_1 - .L_0)
	.align		4
.L_0:
        /*0004*/ 	.word	index@(triton_mm)
        /*0008*/ 	.word	0x00000028


	//----- nvinfo : EIATTR_MIN_STACK_SIZE
	.align		4
.L_1:
        /*000c*/ 	.byte	0x04, 0x12
        /*000e*/ 	.short	(.L_3 - .L_2)
	.align		4
.L_2:
        /*0010*/ 	.word	index@(triton_mm)
        /*0014*/ 	.word	0x00000000


	//----- nvinfo : EIATTR_FRAME_SIZE
	.align		4
.L_3:
        /*0018*/ 	.byte	0x04, 0x11
        /*001a*/ 	.short	(.L_5 - .L_4)
	.align		4
.L_4:
        /*001c*/ 	.word	index@(triton_mm)
        /*0020*/ 	.word	0x00000000


	//----- nvinfo : EIATTR_MIN_STACK_SIZE
	.align		4
.L_5:
        /*0024*/ 	.byte	0x04, 0x12
        /*0026*/ 	.short	(.L_7 - .L_6)
	.align		4
.L_6:
        /*0028*/ 	.word	index@(triton_mm)
        /*002c*/ 	.word	0x00000000
.L_7:


//--------------------- .nv.info.triton_mm        --------------------------
	.section	.nv.info.triton_mm,"",@"SHT_CUDA_INFO"
	.sectionflags	@""
	.align	4


	//----- nvinfo : EIATTR_CUDA_API_VERSION
	.align		4
        /*0000*/ 	.byte	0x04, 0x37
        /*0002*/ 	.short	(.L_9 - .L_8)
.L_8:
        /*0004*/ 	.word	0x0000007c


	//----- nvinfo : EIATTR_KPARAM_INFO
	.align		4
.L_9:
        /*0008*/ 	.byte	0x04, 0x17
        /*000a*/ 	.short	(.L_11 - .L_10)
.L_10:
        /*000c*/ 	.word	0x00000000
        /*0010*/ 	.short	0x0004
        /*0012*/ 	.short	0x001c
        /*0014*/ 	.byte	0x00, 0xf0, 0x11, 0x00


	//----- nvinfo : EIATTR_KPARAM_INFO
	.align		4
.L_11:
        /*0018*/ 	.byte	0x04, 0x17
        /*001a*/ 	.short	(.L_13 - .L_12)
.L_12:
        /*001c*/ 	.word	0x00000000
        /*0020*/ 	.short	0x0003
        /*0022*/ 	.short	0x0018
        /*0024*/ 	.byte	0x00, 0xf0, 0x11, 0x00


	//----- nvinfo : EIATTR_KPARAM_INFO
	.align		4
.L_13:
        /*0028*/ 	.byte	0x04, 0x17
        /*002a*/ 	.short	(.L_15 - .L_14)
.L_14:
        /*002c*/ 	.word	0x00000000
        /*0030*/ 	.short	0x0002
        /*0032*/ 	.short	0x0010
        /*0034*/ 	.byte	0x00, 0xf0, 0x21, 0x00


	//----- nvinfo : EIATTR_KPARAM_INFO
	.align		4
.L_15:
        /*0038*/ 	.byte	0x04, 0x17
        /*003a*/ 	.short	(.L_17 - .L_16)
.L_16:
        /*003c*/ 	.word	0x00000000
        /*0040*/ 	.short	0x0001
        /*0042*/ 	.short	0x0008
        /*0044*/ 	.byte	0x00, 0xf0, 0x21, 0x00


	//----- nvinfo : EIATTR_KPARAM_INFO
	.align		4
.L_17:
        /*0048*/ 	.byte	0x04, 0x17
        /*004a*/ 	.short	(.L_19 - .L_18)
.L_18:
        /*004c*/ 	.word	0x00000000
        /*0050*/ 	.short	0x0000
        /*0052*/ 	.short	0x0000
        /*0054*/ 	.byte	0x00, 0xf0, 0x21, 0x00


	//----- nvinfo : EIATTR_SPARSE_MMA_MASK
	.align		4
.L_19:
        /*0058*/ 	.byte	0x03, 0x50
        /*005a*/ 	.short	0x0000


	//----- nvinfo : EIATTR_MAXREG_COUNT
	.align		4
        /*005c*/ 	.byte	0x03, 0x1b
        /*005e*/ 	.short	0x00ff


	//----- nvinfo : EIATTR_COOP_GROUP_MASK_REGIDS
	.align		4
        /*0060*/ 	.byte	0x04, 0x29
        /*0062*/ 	.short	(.L_21 - .L_20)


	//   ....[0]....
.L_20:
        /*0064*/ 	.word	0xffffffff


	//----- nvinfo : EIATTR_COOP_GROUP_INSTR_OFFSETS
	.align		4
.L_21:
        /*0068*/ 	.byte	0x04, 0x28
        /*006a*/ 	.short	(.L_23 - .L_22)


	//   ....[0]....
.L_22:
        /*006c*/ 	.word	0x00000a50


	//----- nvinfo : EIATTR_EXIT_INSTR_OFFSETS
	.align		4
.L_23:
        /*0070*/ 	.byte	0x04, 0x1c
        /*0072*/ 	.short	(.L_25 - .L_24)


	//   ....[0]....
.L_24:
        /*0074*/ 	.word	0x00000050


	//   ....[1]....
        /*0078*/ 	.word	0x00002060


	//   ....[2]....
        /*007c*/ 	.word	0x000020c0


	//----- nvinfo : EIATTR_MAX_THREADS
	.align		4
.L_25:
        /*0080*/ 	.byte	0x04, 0x05
        /*0082*/ 	.short	(.L_27 - .L_26)
.L_26:
        /*0084*/ 	.word	0x00000100
        /*0088*/ 	.word	0x00000001
        /*008c*/ 	.word	0x00000001


	//----- nvinfo : EIATTR_CBANK_PARAM_SIZE
	.align		4
.L_27:
        /*0090*/ 	.byte	0x03, 0x19
        /*0092*/ 	.short	0x0020


	//----- nvinfo : EIATTR_PARAM_CBANK
	.align		4
        /*0094*/ 	.byte	0x04, 0x0a
        /*0096*/ 	.short	(.L_29 - .L_28)
	.align		4
.L_28:
        /*0098*/ 	.word	index@(.nv.constant0.triton_mm)
        /*009c*/ 	.short	0x0210
        /*009e*/ 	.short	0x0020


	//----- nvinfo : EIATTR_SW_WAR
	.align		4
.L_29:
        /*00a0*/ 	.byte	0x04, 0x36
        /*00a2*/ 	.short	(.L_31 - .L_30)
.L_30:
        /*00a4*/ 	.word	0x00000008
.L_31:


//--------------------- .nv.callgraph             --------------------------
	.section	.nv.callgraph,"",@"SHT_CUDA_CALLGRAPH"
	.align	4
	.sectionentsize	8
	.align		4
        /*0000*/ 	.word	0x00000000
	.align		4
        /*0004*/ 	.word	0xffffffff
	.align		4
        /*0008*/ 	.word	0x00000000
	.align		4
        /*000c*/ 	.word	0xfffffffe
	.align		4
        /*0010*/ 	.word	0x00000000
	.align		4
        /*0014*/ 	.word	0xfffffffd
	.align		4
        /*0018*/ 	.word	0x00000000
	.align		4
        /*001c*/ 	.word	0xfffffffc


//--------------------- .text.triton_mm           --------------------------
	.section	.text.triton_mm,"ax",@progbits
	.sectionflags	@"SHF_BARRIERS=1"
	.align	128
        .global         triton_mm
        .type           triton_mm,@function
        .size           triton_mm,(.L_x_2 - triton_mm)
        .other          triton_mm,@"STO_CUDA_ENTRY STV_DEFAULT"
triton_mm:
.text.triton_mm:
[----:B------:R-:W1:Y:S02]  /*0000*/  LDC R1, c[0x0][0x28] ;  /* 0x00000a00ff017b82 */ /* 0x000e640000000800 */
[----:B------:R-:W2:Y:S02]  /*0010*/  LDC.64 R2, c[0x0][0x228] ;  /* 0x00008a00ff027b82 */ /* 0x000ea40000000a00 */
[----:B--2---:R-:W-:-:S04]  /*0020*/  IMAD.IADD R0, R3, 0x1, R2 ;  /* 0x0000000103007824 */ /* 0x004fc800078e0202 */
[----:B------:R-:W-:-:S05]  /*0030*/  IMAD R2, R0, 0xc00, RZ ;  /* 0x00000c0000027824 */ /* 0x000fca00078e02ff */
[----:B------:R-:W-:-:S13]  /*0040*/  ISETP.NE.AND P0, PT, R2, RZ, PT ;  /* 0x000000ff0200720c */ /* 0x000fda0003f05270 */
[----:B------:R-:W-:Y:S05]  /*0050*/  @!P0 EXIT ;  /* 0x000000000000894d */ /* 0x000fea0003800000 */
[----:B------:R-:W2:Y:S01]  /*0060*/  S2R R10, SR_CTAID.X ;  /* 0x00000000000a7919 */ /* 0x000ea20000002500 */
[----:B------:R-:W-:Y:S01]  /*0070*/  VIADD R2, R0, 0x3f ;  /* 0x0000003f00027836 */ /* 0x000fe20000000000 */
[----:B------:R-:W-:Y:S01]  /*0080*/  IABS R13, R0 ;  /* 0x00000000000d7213 */ /* 0x000fe20000000000 */
[----:B------:R-:W3:Y:S01]  /*0090*/  S2UR UR4, SR_CgaCtaId ;  /* 0x00000000000479c3 */ /* 0x000ee20000008800 */
[----:B------:R-:W-:Y:S01]  /*00a0*/  UMOV UR6, 0x400 ;  /* 0x0000040000067882 */ /* 0x000fe20000000000 */
[----:B------:R-:W-:Y:S01]  /*00b0*/  ULDC.64 UR20, c[0x0][0x208] ;  /* 0x0000820000147ab9 */ /* 0x000fe20000000a00 */
[----:B------:R-:W-:Y:S01]  /*00c0*/  SHF.R.S32.HI R3, RZ, 0x1f, R2 ;  /* 0x0000001fff037819 */ /* 0x000fe20000011402 */
[----:B------:R-:W-:Y:S01]  /*00d0*/  IMAD.MOV.U32 R33, RZ, RZ, 0x3 ;  /* 0x00000003ff217424 */ /* 0x000fe200078e00ff */
[----:B------:R-:W-:Y:S01]  /*00e0*/  CS2R R24, SRZ ;  /* 0x0000000000187805 */ /* 0x000fe2000001ff00 */
[----:B------:R-:W-:Y:S01]  /*00f0*/  IMAD.MOV.U32 R20, RZ, RZ, -0x20 ;  /* 0xffffffe0ff147424 */ /* 0x000fe200078e00ff */
[----:B------:R-:W-:-:S02]  /*0100*/  LEA.HI R2, R3, R2, RZ, 0x6 ;  /* 0x0000000203027211 */ /* 0x000fc400078f30ff */
[----:B------:R-:W-:Y:S02]  /*0110*/  CS2R R26, SRZ ;  /* 0x00000000001a7805 */ /* 0x000fe4000001ff00 */
[----:B------:R-:W-:Y:S02]  /*0120*/  CS2R R28, SRZ ;  /* 0x00000000001c7805 */ /* 0x000fe4000001ff00 */
[----:B------:R-:W-:Y:S01]  /*0130*/  CS2R R30, SRZ ;  /* 0x00000000001e7805 */ /* 0x000fe2000001ff00 */
[----:B---3--:R-:W-:-:S03]  /*0140*/  UPRMT UR6, UR4, 0x654, UR6 ;  /* 0x0000065404067896 */ /* 0x008fc60008000006 */
[----:B------:R-:W-:Y:S01]  /*0150*/  UMOV UR4, 0xffffffff ;  /* 0xffffffff00047882 */ /* 0x000fe20000000000 */
[C---:B--2---:R-:W-:Y:S01]  /*0160*/  IMAD.HI R4, R10.reuse, 0x2aaaaaab, RZ ;  /* 0x2aaaaaab0a047827 */ /* 0x044fe200078e02ff */
[----:B------:R-:W-:Y:S02]  /*0170*/  IABS R6, R10 ;  /* 0x0000000a00067213 */ /* 0x000fe40000000000 */
[----:B------:R-:W-:Y:S02]  /*0180*/  ISETP.GE.AND P2, PT, R10, RZ, PT ;  /* 0x000000ff0a00720c */ /* 0x000fe40003f46270 */
[----:B------:R-:W-:-:S04]  /*0190*/  SHF.R.U32.HI R5, RZ, 0x1f, R4 ;  /* 0x0000001fff057819 */ /* 0x000fc80000011604 */
[----:B------:R-:W-:-:S05]  /*01a0*/  LEA.HI.SX32 R5, R4, R5, 0x19 ;  /* 0x0000000504057211 */ /* 0x000fca00078fcaff */
[----:B------:R-:W-:-:S05]  /*01b0*/  IMAD.SHL.U32 R7, R5, 0x8, RZ ;  /* 0x0000000805077824 */ /* 0x000fca00078e00ff */
[----:B------:R-:W-:-:S04]  /*01c0*/  LEA.HI.SX32 R2, R2, -R7, 0x1a ;  /* 0x8000000702027211 */ /* 0x000fc800078fd2ff */
[----:B------:R-:W-:-:S04]  /*01d0*/  VIMNMX R3, R2, 0x8, PT ;  /* 0x0000000802037848 */ /* 0x000fc80003fe0100 */
[-C--:B------:R-:W-:Y:S02]  /*01e0*/  IABS R4, R3.reuse ;  /* 0x0000000300047213 */ /* 0x080fe40000000000 */
[----:B------:R-:W-:Y:S02]  /*01f0*/  IABS R12, R3 ;  /* 0x00000003000c7213 */ /* 0x000fe40000000000 */
[----:B------:R-:W2:Y:S03]  /*0200*/  I2F.RP R2, R4 ;  /* 0x0000000400027306 */ /* 0x000ea60000209400 */
[----:B------:R-:W-:Y:S02]  /*0210*/  IMAD.MOV R14, RZ, RZ, -R12 ;  /* 0x000000ffff0e7224 */ /* 0x000fe400078e0a0c */
[----:B------:R-:W-:-:S05]  /*0220*/  IMAD R12, R5, -0x300, R10 ;  /* 0xfffffd00050c7824 */ /* 0x000fca00078e020a */
[----:B------:R-:W-:Y:S02]  /*0230*/  IABS R16, R12 ;  /* 0x0000000c00107213 */ /* 0x000fe40000000000 */
[----:B------:R-:W-:Y:S01]  /*0240*/  LOP3.LUT R12, R12, R3, RZ, 0x3c, !PT ;  /* 0x000000030c0c7212 */ /* 0x000fe200078e3cff */
[----:B--2---:R-:W2:Y:S02]  /*0250*/  MUFU.RCP R2, R2 ;  /* 0x0000000200027308 */ /* 0x004ea40000001000 */
[----:B--2---:R-:W-:-:S06]  /*0260*/  VIADD R8, R2, 0xffffffe ;  /* 0x0ffffffe02087836 */ /* 0x004fcc0000000000 */
[----:B------:R2:W3:Y:S02]  /*0270*/  F2I.FTZ.U32.TRUNC.NTZ R9, R8 ;  /* 0x0000000800097305 */ /* 0x0004e4000021f000 */
[----:B--2---:R-:W-:Y:S02]  /*0280*/  IMAD.MOV.U32 R8, RZ, RZ, RZ ;  /* 0x000000ffff087224 */ /* 0x004fe400078e00ff */
[----:B---3--:R-:W-:-:S04]  /*0290*/  IMAD.MOV R11, RZ, RZ, -R9 ;  /* 0x000000ffff0b7224 */ /* 0x008fc800078e0a09 */
[----:B------:R-:W-:-:S04]  /*02a0*/  IMAD R11, R11, R4, RZ ;  /* 0x000000040b0b7224 */ /* 0x000fc800078e02ff */
[----:B------:R-:W-:-:S04]  /*02b0*/  IMAD.HI.U32 R9, R9, R11, R8 ;  /* 0x0000000b09097227 */ /* 0x000fc800078e0008 */
[----:B------:R-:W-:Y:S02]  /*02c0*/  IMAD.MOV.U32 R11, RZ, RZ, R6 ;  /* 0x000000ffff0b7224 */ /* 0x000fe400078e0006 */
[----:B------:R-:W-:Y:S02]  /*02d0*/  IMAD.MOV.U32 R6, RZ, RZ, R13 ;  /* 0x000000ffff067224 */ /* 0x000fe400078e000d */
[C---:B------:R-:W-:Y:S02]  /*02e0*/  IMAD.HI.U32 R2, R9.reuse, R11, RZ ;  /* 0x0000000b09027227 */ /* 0x040fe400078e00ff */
[----:B------:R-:W2:Y:S02]  /*02f0*/  I2F.RP R8, R6 ;  /* 0x0000000600087306 */ /* 0x000ea40000209400 */
[----:B------:R-:W-:Y:S02]  /*0300*/  IMAD R11, R2, R14, R11 ;  /* 0x0000000e020b7224 */ /* 0x000fe400078e020b */
[----:B------:R-:W3:Y:S01]  /*0310*/  S2R R2, SR_TID.X ;  /* 0x0000000000027919 */ /* 0x000ee20000002100 */
[----:B------:R-:W-:-:S02]  /*0320*/  IMAD.HI.U32 R9, R9, R16, RZ ;  /* 0x0000001009097227 */ /* 0x000fc400078e00ff */
[----:B------:R-:W-:Y:S02]  /*0330*/  ISETP.GT.U32.AND P0, PT, R4, R11, PT ;  /* 0x0000000b0400720c */ /* 0x000fe40003f04070 */
[----:B------:R-:W-:-:S05]  /*0340*/  IMAD R13, R9, R14, R16 ;  /* 0x0000000e090d7224 */ /* 0x000fca00078e0210 */
[----:B------:R-:W-:Y:S01]  /*0350*/  ISETP.GT.U32.AND P1, PT, R4, R13, PT ;  /* 0x0000000d0400720c */ /* 0x000fe20003f24070 */
[----:B--2---:R-:W2:Y:S05]  /*0360*/  MUFU.RCP R8, R8 ;  /* 0x0000000800087308 */ /* 0x004eaa0000001000 */
[----:B------:R-:W-:-:S05]  /*0370*/  @!P0 IMAD.IADD R11, R11, 0x1, -R4 ;  /* 0x000000010b0b8824 */ /* 0x000fca00078e0a04 */
[----:B------:R-:W-:Y:S02]  /*0380*/  ISETP.GT.U32.AND P0, PT, R4, R11, PT ;  /* 0x0000000b0400720c */ /* 0x000fe40003f04070 */
[----:B------:R-:W-:Y:S02]  /*0390*/  @!P1 IMAD.IADD R13, R13, 0x1, -R4 ;  /* 0x000000010d0d9824 */ /* 0x000fe400078e0a04 */
[----:B------:R-:W-:Y:S02]  /*03a0*/  @!P1 VIADD R9, R9, 0x1 ;  /* 0x0000000109099836 */ /* 0x000fe40000000000 */
[----:B--2---:R-:W-:Y:S01]  /*03b0*/  VIADD R5, R8, 0xffffffe ;  /* 0x0ffffffe08057836 */ /* 0x004fe20000000000 */
[----:B------:R-:W-:Y:S02]  /*03c0*/  LOP3.LUT R8, RZ, R3, RZ, 0x33, !PT ;  /* 0x00000003ff087212 */ /* 0x000fe400078e33ff */
[----:B------:R-:W-:Y:S02]  /*03d0*/  ISETP.GE.U32.AND P3, PT, R13, R4, PT ;  /* 0x000000040d00720c */ /* 0x000fe40003f66070 */
[----:B---3--:R-:W-:Y:S01]  /*03e0*/  SHF.R.U32.HI R15, RZ, 0x3, R2 ;  /* 0x00000003ff0f7819 */ /* 0x008fe20000011602 */
[----:B------:R-:W2:Y:S01]  /*03f0*/  F2I.FTZ.U32.TRUNC.NTZ R5, R5 ;  /* 0x0000000500057305 */ /* 0x000ea2000021f000 */
[----:B------:R-:W-:Y:S01]  /*0400*/  @!P0 IMAD.IADD R11, R11, 0x1, -R4 ;  /* 0x000000010b0b8824 */ /* 0x000fe200078e0a04 */
[----:B------:R-:W-:Y:S01]  /*0410*/  ISETP.NE.AND P0, PT, R3, RZ, PT ;  /* 0x000000ff0300720c */ /* 0x000fe20003f05270 */
[----:B------:R-:W-:Y:S01]  /*0420*/  IMAD.MOV.U32 R4, RZ, RZ, RZ ;  /* 0x000000ffff047224 */ /* 0x000fe200078e00ff */
[----:B------:R-:W-:Y:S01]  /*0430*/  SGXT.U32 R15, R15, 0x5 ;  /* 0x000000050f0f781a */ /* 0x000fe20000000000 */
[----:B------:R-:W-:Y:S01]  /*0440*/  @!P2 IMAD.MOV R11, RZ, RZ, -R11 ;  /* 0x000000ffff0ba224 */ /* 0x000fe200078e0a0b */
[----:B------:R-:W-:-:S02]  /*0450*/  ISETP.GE.AND P2, PT, R12, RZ, PT ;  /* 0x000000ff0c00720c */ /* 0x000fc40003f46270 */
[--C-:B------:R-:W-:Y:S02]  /*0460*/  SHF.R.U32.HI R22, RZ, 0x5, R2.reuse ;  /* 0x00000005ff167819 */ /* 0x100fe40000011602 */
[----:B------:R-:W-:Y:S01]  /*0470*/  SEL R10, R8, R11, !P0 ;  /* 0x0000000b080a7207 */ /* 0x000fe20004000000 */
[----:B------:R-:W-:Y:S01]  /*0480*/  @P3 VIADD R9, R9, 0x1 ;  /* 0x0000000109093836 */ /* 0x000fe20000000000 */
[--C-:B------:R-:W-:Y:S02]  /*0490*/  SHF.R.U32.HI R11, RZ, 0x2, R2.reuse ;  /* 0x00000002ff0b7819 */ /* 0x100fe40000011602 */
[----:B------:R-:W-:Y:S01]  /*04a0*/  SHF.R.U32.HI R32, RZ, 0x2, R2 ;  /* 0x00000002ff207819 */ /* 0x000fe20000011602 */
[----:B--2---:R-:W-:Y:S01]  /*04b0*/  IMAD.MOV R14, RZ, RZ, -R5 ;  /* 0x000000ffff0e7224 */ /* 0x004fe200078e0a05 */
[----:B------:R-:W-:Y:S01]  /*04c0*/  LOP3.LUT R23, R22, 0x7fffffc, RZ, 0xc0, !PT ;  /* 0x07fffffc16177812 */ /* 0x000fe200078ec0ff */
[----:B------:R-:W-:Y:S01]  /*04d0*/  IMAD.IADD R10, R7, 0x1, R10 ;  /* 0x00000001070a7824 */ /* 0x000fe200078e020a */
[----:B------:R-:W-:Y:S01]  /*04e0*/  SGXT.U32 R7, R11, 0x6 ;  /* 0x000000060b07781a */ /* 0x000fe20000000000 */
[----:B------:R-:W-:-:S02]  /*04f0*/  IMAD.MOV.U32 R11, RZ, RZ, R14 ;  /* 0x000000ffff0b7224 */ /* 0x000fc400078e000e */
[----:B------:R-:W-:Y:S02]  /*0500*/  IMAD.SHL.U32 R10, R10, 0x40, RZ ;  /* 0x000000400a0a7824 */ /* 0x000fe400078e00ff */
[----:B------:R-:W-:Y:S02]  /*0510*/  IMAD R11, R11, R6, RZ ;  /* 0x000000060b0b7224 */ /* 0x000fe400078e02ff */
[----:B------:R-:W-:Y:S01]  /*0520*/  @!P2 IMAD.MOV R9, RZ, RZ, -R9 ;  /* 0x000000ffff09a224 */ /* 0x000fe200078e0a09 */
[----:B------:R-:W-:Y:S01]  /*0530*/  LOP3.LUT R3, R10, R7, RZ, 0xfc, !PT ;  /* 0x000000070a037212 */ /* 0x000fe200078efcff */
[----:B------:R-:W-:Y:S01]  /*0540*/  IMAD.HI.U32 R4, R5, R11, R4 ;  /* 0x0000000b05047227 */ /* 0x000fe200078e0004 */
[----:B------:R-:W-:Y:S02]  /*0550*/  IABS R10, R0 ;  /* 0x00000000000a7213 */ /* 0x000fe40000000000 */
[----:B------:R-:W-:Y:S02]  /*0560*/  IABS R13, R3 ;  /* 0x00000003000d7213 */ /* 0x000fe40000000000 */
[----:B------:R-:W-:Y:S01]  /*0570*/  ISETP.GE.AND P2, PT, R3, RZ, PT ;  /* 0x000000ff0300720c */ /* 0x000fe20003f46270 */
[----:B------:R-:W-:-:S02]  /*0580*/  IMAD.MOV R5, RZ, RZ, -R10 ;  /* 0x000000ffff057224 */ /* 0x000fc400078e0a0a */
[----:B------:R-:W-:Y:S01]  /*0590*/  IMAD.HI.U32 R4, R4, R13, RZ ;  /* 0x0000000d04047227 */ /* 0x000fe200078e00ff */
[----:B------:R-:W2:Y:S03]  /*05a0*/  LDC.64 R10, c[0x0][0x218] ;  /* 0x00008600ff0a7b82 */ /* 0x000ea60000000a00 */
[----:B------:R-:W-:Y:S01]  /*05b0*/  IMAD R13, R4, R5, R13 ;  /* 0x00000005040d7224 */ /* 0x000fe200078e020d */
[----:B------:R-:W-:Y:S01]  /*05c0*/  SEL R4, R8, R9, !P0 ;  /* 0x0000000908047207 */ /* 0x000fe20004000000 */
[----:B------:R-:W-:Y:S01]  /*05d0*/  IMAD.SHL.U32 R5, R2, 0x8, RZ ;  /* 0x0000000802057824 */ /* 0x000fe200078e00ff */
[----:B------:R-:W-:Y:S02]  /*05e0*/  ISETP.NE.AND P0, PT, R0, RZ, PT ;  /* 0x000000ff0000720c */ /* 0x000fe40003f05270 */
[----:B------:R-:W-:Y:S01]  /*05f0*/  ISETP.GT.U32.AND P1, PT, R6, R13, PT ;  /* 0x0000000d0600720c */ /* 0x000fe20003f24070 */
[----:B------:R-:W-:Y:S01]  /*0600*/  IMAD.SHL.U32 R4, R4, 0x20, RZ ;  /* 0x0000002004047824 */ /* 0x000fe200078e00ff */
[----:B------:R-:W-:Y:S01]  /*0610*/  LOP3.LUT R14, R5, 0x18, R2, 0x48, !PT ;  /* 0x00000018050e7812 */ /* 0x000fe200078e4802 */
[----:B------:R-:W3:Y:S03]  /*0620*/  LDC.64 R8, c[0x0][0x210] ;  /* 0x00008400ff087b82 */ /* 0x000ee60000000a00 */
[----:B------:R-:W-:Y:S01]  /*0630*/  LOP3.LUT R18, R4, R15, RZ, 0xfc, !PT ;  /* 0x0000000f04127212 */ /* 0x000fe200078efcff */
[----:B------:R-:W-:Y:S01]  /*0640*/  IMAD R16, R7, 0x20, R14 ;  /* 0x0000002007107824 */ /* 0x000fe200078e020e */
[----:B------:R-:W-:-:S03]  /*0650*/  SHF.R.U32.HI R7, RZ, 0x3, R2 ;  /* 0x00000003ff077819 */ /* 0x000fc60000011602 */
[----:B------:R-:W-:Y:S01]  /*0660*/  IMAD.HI R12, R18, 0x2aaaaaab, RZ ;  /* 0x2aaaaaab120c7827 */ /* 0x000fe200078e02ff */
[----:B------:R-:W-:-:S03]  /*0670*/  LOP3.LUT R14, R7, R2, RZ, 0x3c, !PT ;  /* 0x00000002070e7212 */ /* 0x000fc600078e3cff */
[----:B------:R-:W-:Y:S01]  /*0680*/  @!P1 IMAD.IADD R13, R13, 0x1, -R6 ;  /* 0x000000010d0d9824 */ /* 0x000fe200078e0a06 */
[----:B------:R-:W-:Y:S01]  /*0690*/  SHF.R.U32.HI R17, RZ, 0x1f, R12 ;  /* 0x0000001fff117819 */ /* 0x000fe2000001160c */
[----:B------:R-:W-:-:S03]  /*06a0*/  IMAD.SHL.U32 R14, R14, 0x4, RZ ;  /* 0x000000040e0e7824 */ /* 0x000fc600078e00ff */
[----:B------:R-:W-:Y:S02]  /*06b0*/  ISETP.GT.U32.AND P1, PT, R6, R13, PT ;  /* 0x0000000d0600720c */ /* 0x000fe40003f24070 */
[----:B------:R-:W-:-:S05]  /*06c0*/  LEA.HI R17, R12, R17, RZ, 0x17 ;  /* 0x000000110c117211 */ /* 0x000fca00078fb8ff */
[----:B------:R-:W-:-:S06]  /*06d0*/  IMAD R17, R17, -0xc00, R18 ;  /* 0xfffff40011117824 */ /* 0x000fcc00078e0212 */
[----:B------:R-:W-:Y:S02]  /*06e0*/  @!P1 IMAD.IADD R13, R13, 0x1, -R6 ;  /* 0x000000010d0d9824 */ /* 0x000fe400078e0a06 */
[----:B------:R-:W-:Y:S02]  /*06f0*/  IMAD.SHL.U32 R6, R2, 0x4, RZ ;  /* 0x0000000402067824 */ /* 0x000fe400078e00ff */
[----:B------:R-:W-:Y:S01]  /*0700*/  @!P2 IMAD.MOV R13, RZ, RZ, -R13 ;  /* 0x000000ffff0da224 */ /* 0x000fe200078e0a0d */
[----:B------:R-:W-:Y:S02]  /*0710*/  @!P0 LOP3.LUT R13, RZ, R0, RZ, 0x33, !PT ;  /* 0x00000000ff0d8212 */ /* 0x000fe400078e33ff */
[C---:B------:R-:W-:Y:S02]  /*0720*/  LOP3.LUT R12, R6.reuse, 0x1c, RZ, 0xc0, !PT ;  /* 0x0000001c060c7812 */ /* 0x040fe400078ec0ff */
[----:B------:R-:W-:Y:S02]  /*0730*/  LOP3.LUT R21, R6, 0x4, RZ, 0xc0, !PT ;  /* 0x0000000406157812 */ /* 0x000fe400078ec0ff */
[----:B------:R-:W-:Y:S01]  /*0740*/  LOP3.LUT R6, R5, 0x18, RZ, 0xc0, !PT ;  /* 0x0000001805067812 */ /* 0x000fe200078ec0ff */
[----:B------:R-:W-:Y:S01]  /*0750*/  IMAD R19, R17, 0xc00, R12 ;  /* 0x00000c0011137824 */ /* 0x000fe200078e020c */
[----:B------:R-:W-:-:S02]  /*0760*/  LOP3.LUT R14, R21, 0x18, R14, 0xf8, !PT ;  /* 0x00000018150e7812 */ /* 0x000fc400078ef80e */
[----:B------:R-:W-:Y:S01]  /*0770*/  SHF.R.U32.HI R21, RZ, 0x1, R2 ;  /* 0x00000001ff157819 */ /* 0x000fe20000011602 */
[----:B------:R-:W-:Y:S02]  /*0780*/  IMAD R17, R13, 0xc00, R6 ;  /* 0x00000c000d117824 */ /* 0x000fe400078e0206 */
[----:B--2---:R-:W-:-:S04]  /*0790*/  IMAD.WIDE R12, R19, 0x2, R10 ;  /* 0x00000002130c7825 */ /* 0x004fc800078e020a */
[----:B------:R-:W-:Y:S01]  /*07a0*/  IMAD R10, R15, 0x20, R14 ;  /* 0x000000200f0a7824 */ /* 0x000fe200078e020e */
[----:B------:R-:W-:Y:S01]  /*07b0*/  IADD3 R34, P0, R12, 0x100, RZ ;  /* 0x000001000c227810 */ /* 0x000fe20007f1e0ff */
[----:B---3--:R-:W-:Y:S01]  /*07c0*/  IMAD.WIDE R14, R17, 0x2, R8 ;  /* 0x00000002110e7825 */ /* 0x008fe200078e0208 */
[----:B------:R-:W-:Y:S02]  /*07d0*/  LEA R8, R16, UR6, 0x1 ;  /* 0x0000000610087c11 */ /* 0x000fe4000f8e08ff */
[----:B------:R-:W-:Y:S01]  /*07e0*/  LEA R9, R10, UR6, 0x1 ;  /* 0x000000060a097c11 */ /* 0x000fe2000f8e08ff */
[----:B------:R-:W-:Y:S01]  /*07f0*/  IMAD.X R11, RZ, RZ, R13, P0 ;  /* 0x000000ffff0b7224 */ /* 0x000fe200000e060d */
[----:B------:R-:W-:Y:S01]  /*0800*/  IADD3 R18, P1, R14, 0x100, RZ ;  /* 0x000001000e127810 */ /* 0x000fe20007f3e0ff */
[----:B------:R-:W-:Y:S01]  /*0810*/  @!PT LDS RZ, [RZ] ;  /* 0x00000000fffff984 */ /* 0x000fe20000000800 */
[----:B------:R-:W-:Y:S01]  /*0820*/  @!PT LDS RZ, [RZ] ;  /* 0x00000000fffff984 */ /* 0x000fe20000000800 */
[----:B------:R-:W-:Y:S01]  /*0830*/  @!PT LDS RZ, [RZ] ;  /* 0x00000000fffff984 */ /* 0x000fe20000000800 */
[----:B------:R-:W-:Y:S04]  /*0840*/  LDGSTS.E.BYPASS.128 [R8], desc[UR20][R14.64] ;  /* 0x000000000e087fae */ /* 0x000fe8000b901c54 */
[----:B------:R-:W0:Y:S01]  /*0850*/  LDGDEPBAR ;  /* 0x00000000000079af */ /* 0x000e220000000000 */
[----:B------:R-:W-:-:S03]  /*0860*/  IMAD.X R19, RZ, RZ, R15, P1 ;  /* 0x000000ffff137224 */ /* 0x000fc600008e060f */
[----:B------:R-:W-:Y:S04]  /*0870*/  LDGSTS.E.64 [R9+0x5000], desc[UR20][R12.64] ;  /* 0x050000000c097fae */ /* 0x000fe8000b921a54 */
[----:B------:R-:W0:Y:S01]  /*0880*/  LDGDEPBAR ;  /* 0x00000000000079af */ /* 0x000e220000000000 */
[----:B------:R-:W-:Y:S06]  /*0890*/  BAR.SYNC.DEFER_BLOCKING 0x0 ;  /* 0x0000000000007b1d */ /* 0x000fec0000010000 */
[----:B------:R-:W-:Y:S01]  /*08a0*/  @!PT LDS RZ, [RZ] ;  /* 0x00000000fffff984 */ /* 0x000fe20000000800 */
[----:B------:R-:W-:Y:S01]  /*08b0*/  @!PT LDS RZ, [RZ] ;  /* 0x00000000fffff984 */ /* 0x000fe20000000800 */
[----:B------:R-:W-:Y:S01]  /*08c0*/  @!PT LDS RZ, [RZ] ;  /* 0x00000000fffff984 */ /* 0x000fe20000000800 */
[----:B------:R-:W-:Y:S04]  /*08d0*/  LDGSTS.E.BYPASS.128 [R8+0x1000], desc[UR20][R14.64+0x40] ;  /* 0x010000400e087fae */ /* 0x000fe8000b901c54 */
[----:B------:R-:W0:Y:S04]  /*08e0*/  LDGDEPBAR ;  /* 0x00000000000079af */ /* 0x000e280000000000 */
        /* <DEDUP_REMOVED lines=16> */
[----:B------:R2:W-:Y:S04]  /*09f0*/  LDGSTS.E.64 [R9+0x6800], desc[UR20][R12.64+0xc0] ;  /* 0x068000c00c097fae */ /* 0x0005e8000b921a54 */
[----:B------:R-:W0:Y:S01]  /*0a00*/  LDGDEPBAR ;  /* 0x00000000000079af */ /* 0x000e220000000000 */
[----:B--2---:R-:W-:-:S04]  /*0a10*/  LOP3.LUT R12, R21, 0x40, RZ, 0xc0, !PT ;  /* 0x00000040150c7812 */ /* 0x004fc800078ec0ff */
[C---:B------:R-:W-:Y:S02]  /*0a20*/  LOP3.LUT R10, R12.reuse, 0x800000, RZ, 0xfc, !PT ;  /* 0x008000000c0a7812 */ /* 0x040fe400078efcff */
[----:B------:R-:W-:-:S07]  /*0a30*/  LOP3.LUT R12, R12, 0x800002, RZ, 0xfc, !PT ;  /* 0x008000020c0c7812 */ /* 0x000fce00078efcff */
.L_x_0:
[----:B------:R-:W-:Y:S01]  /*0a40*/  UIADD3 UR4, UR4, 0x1, URZ ;  /* 0x0000000104047890 */ /* 0x000fe2000fffe03f */
[----:B------:R-:W2:Y:S01]  /*0a50*/  SHFL.IDX PT, R13, R23, RZ, 0x1f ;  /* 0x00001fff170d7589 */ /* 0x000ea200000e0000 */
[----:B------:R-:W-:Y:S01]  /*0a60*/  IMAD.MOV.U32 R14, RZ, RZ, R10 ;  /* 0x000000ffff0e7224 */ /* 0x000fe200078e000a */
[----:B------:R-:W-:Y:S01]  /*0a70*/  UMOV UR5, URZ ;  /* 0x0000003f00057c82 */ /* 0x000fe20008000000 */
[----:B------:R-:W-:Y:S01]  /*0a80*/  UISETP.GE.AND UP0, UPT, UR4, 0x5, UPT ;  /* 0x000000050400788c */ /* 0x000fe2000bf06270 */
[----:B------:R-:W-:Y:S01]  /*0a90*/  IMAD.MOV.U32 R15, RZ, RZ, -0x7fffffe0 ;  /* 0x80000020ff0f7424 */ /* 0x000fe200078e00ff */
[----:B------:R-:W-:-:S04]  /*0aa0*/  DEPBAR.LE SB0, 0x6 ;  /* 0x000081800000791a */ /* 0x000fc80000000000 */
[----:B------:R-:W-:Y:S01]  /*0ab0*/  USEL UR16, UR4, URZ, !UP0 ;  /* 0x0000003f04107287 */ /* 0x000fe2000c000000 */
[----:B------:R-:W-:Y:S01]  /*0ac0*/  BAR.SYNC.DEFER_BLOCKING 0x0 ;  /* 0x0000000000007b1d */ /* 0x000fe20000010000 */
[----:B------:R-:W-:Y:S02]  /*0ad0*/  VIADD R33, R33, 0x1 ;  /* 0x0000000121217836 */ /* 0x000fe40000000000 */
[----:B------:R-:W-:Y:S01]  /*0ae0*/  ULEA UR4, UR16, UR6, 0xb ;  /* 0x0000000610047291 */ /* 0x000fe2000f8e583f */
[----:B------:R-:W-:Y:S02]  /*0af0*/  IMAD.MOV.U32 R36, RZ, RZ, R34 ;  /* 0x000000ffff247224 */ /* 0x000fe400078e0022 */
[C---:B------:R-:W-:Y:S01]  /*0b00*/  ISETP.GE.AND P1, PT, R33.reuse, 0x5, PT ;  /* 0x000000052100780c */ /* 0x040fe20003f26270 */
[----:B------:R-:W-:Y:S01]  /*0b10*/  UIADD3 UR4, UR4, 0x5000, URZ ;  /* 0x0000500004047890 */ /* 0x000fe2000fffe03f */
[----:B------:R-:W-:Y:S02]  /*0b20*/  IMAD.MOV.U32 R37, RZ, RZ, R11 ;  /* 0x000000ffff257224 */ /* 0x000fe400078e000b */
[----:B------:R-:W-:Y:S01]  /*0b30*/  SEL R33, R33, RZ, !P1 ;  /* 0x000000ff21217207 */ /* 0x000fe20004800000 */
[----:B------:R-:W-:Y:S01]  /*0b40*/  USHF.R.U32.HI UR4, URZ, 0x4, UR4 ;  /* 0x000000043f047899 */ /* 0x000fe20008011604 */
[----:B--2---:R-:W-:-:S03]  /*0b50*/  R2UR UR8, R13 ;  /* 0x000000000d0872ca */ /* 0x004fc600000e0000 */
[----:B------:R-:W-:Y:S01]  /*0b60*/  ULOP3.LUT UR4, UR4, 0x3fff, URZ, 0xc0, !UPT ;  /* 0x00003fff04047892 */ /* 0x000fe2000f8ec03f */
[----:B------:R-:W-:Y:S02]  /*0b70*/  IMAD.MOV.U32 R13, RZ, RZ, R14 ;  /* 0x000000ffff0d7224 */ /* 0x000fe400078e000e */
[C---:B------:R-:W-:Y:S02]  /*0b80*/  IMAD R35, R33.reuse, 0x800, R9 ;  /* 0x0000080021237824 */ /* 0x040fe400078e0209 */
[----:B------:R-:W-:Y:S02]  /*0b90*/  VIADD R11, R33, 0x1 ;  /* 0x00000001210b7836 */ /* 0x000fe40000000000 */
[----:B------:R-:W-:Y:S02]  /*0ba0*/  UMOV UR7, UR4 ;  /* 0x0000000400077c82 */ /* 0x000fe40008000000 */
[----:B------:R-:W-:Y:S01]  /*0bb0*/  IADD3 R16, P0, R13, UR7, RZ ;  /* 0x000000070d107c10 */ /* 0x000fe2000ff1e0ff */
[----:B------:R-:W-:Y:S01]  /*0bc0*/  IMAD.MOV.U32 R13, RZ, RZ, R15 ;  /* 0x000000ffff0d7224 */ /* 0x000fe200078e000f */
[----:B------:R-:W-:Y:S01]  /*0bd0*/  UMOV UR7, UR5 ;  /* 0x0000000500077c82 */ /* 0x000fe20008000000 */
[----:B------:R-:W-:Y:S01]  /*0be0*/  USHF.L.U32 UR8, UR8, 0x6, URZ ;  /* 0x0000000608087899 */ /* 0x000fe2000800063f */
[----:B------:R-:W-:Y:S01]  /*0bf0*/  R2UR UR10, R16 ;  /* 0x00000000100a72ca */ /* 0x000fe200000e0000 */
[----:B------:R-:W-:Y:S01]  /*0c00*/  WARPGROUP.ARRIVE ;  /* 0x00000000000079c5 */ /* 0x000fe20000000000 */
[----:B------:R-:W-:Y:S01]  /*0c10*/  IADD3.X R17, R13, UR7, RZ, P0, !PT ;  /* 0x000000070d117c10 */ /* 0x000fe200087fe4ff */
[----:B------:R-:W-:Y:S01]  /*0c20*/  ULEA UR7, UR16, UR6, 0xc ;  /* 0x0000000610077291 */ /* 0x000fe2000f8e603f */
[----:B------:R-:W-:Y:S01]  /*0c30*/  IMAD.MOV.U32 R13, RZ, RZ, -0x7fffffe0 ;  /* 0x80000020ff0d7424 */ /* 0x000fe200078e00ff */
[----:B------:R-:W-:Y:S01]  /*0c40*/  UIADD3 UR16, UR16, 0x1, URZ ;  /* 0x0000000110107890 */ /* 0x000fe2000fffe03f */
[----:B------:R-:W-:Y:S01]  /*0c50*/  R2UR UR11, R17 ;  /* 0x00000000110b72ca */ /* 0x000fe200000e0000 */
[----:B------:R-:W-:Y:S01]  /*0c60*/  USHF.R.U32.HI UR9, URZ, 0x4, UR7 ;  /* 0x000000043f097899 */ /* 0x000fe20008011607 */
[----:B------:R-:W-:Y:S01]  /*0c70*/  IMAD.MOV.U32 R16, RZ, RZ, R12 ;  /* 0x000000ffff107224 */ /* 0x000fe200078e000c */
[----:B------:R-:W-:Y:S01]  /*0c80*/  ULOP3.LUT UR7, UR8, 0xc0, URZ, 0xc0, !UPT ;  /* 0x000000c008077892 */ /* 0x000fe2000f8ec03f */
[----:B------:R-:W-:Y:S01]  /*0c90*/  IMAD.MOV.U32 R17, RZ, RZ, R13 ;  /* 0x000000ffff117224 */ /* 0x000fe200078e000d */
[----:B------:R-:W-:Y:S01]  /*0ca0*/  ULOP3.LUT UR9, UR9, 0x3fff, URZ, 0xc0, !UPT ;  /* 0x00003fff09097892 */ /* 0x000fe2000f8ec03f */
[----:B------:R-:W-:-:S03]  /*0cb0*/  ISETP.GE.AND P1, PT, R11, 0x5, PT ;  /* 0x000000050b00780c */ /* 0x000fc60003f26270 */
[----:B------:R-:W-:Y:S01]  /*0cc0*/  UIADD3 UR12, UP0, UR7, UR9, URZ ;  /* 0x00000009070c7290 */ /* 0x000fe2000ff1e03f */
[----:B------:R-:W-:-:S03]  /*0cd0*/  SEL R11, R11, RZ, !P1 ;  /* 0x000000ff0b0b7207 */ /* 0x000fc60004800000 */
[----:B------:R-:W-:Y:S02]  /*0ce0*/  UIADD3.X UR13, URZ, URZ, URZ, UP0, !UPT ;  /* 0x0000003f3f0d7290 */ /* 0x000fe400087fe43f */
[----:B------:R-:W-:Y:S02]  /*0cf0*/  ULOP3.LUT UR8, UR12, 0x1000000, URZ, 0xfc, !UPT ;  /* 0x010000000c087892 */ /* 0x000fe4000f8efc3f */
[----:B------:R-:W-:Y:S02]  /*0d00*/  ULOP3.LUT UR9, UR13, 0x80000020, URZ, 0xfc, !UPT ;  /* 0x800000200d097892 */ /* 0x000fe4000f8efc3f */
[----:B------:R-:W-:-:S07]  /*0d10*/  UISETP.GE.AND UP0, UPT, UR16, 0x5, UPT ;  /* 0x000000051000788c */ /* 0x000fce000bf06270 */
[----:B------:R-:W-:Y:S01]  /*0d20*/  HGMMA.64x16x16.F32.BF16 R24, gdesc[UR8], R24 ;  /* 0x00200000081879f0 */ /* 0x000fe20008701818 */
[----:B------:R-:W-:Y:S01]  /*0d30*/  UMOV UR8, UR4 ;  /* 0x0000000400087c82 */ /* 0x000fe20008000000 */
[----:B------:R-:W-:Y:S01]  /*0d40*/  UMOV UR9, 0x80000020 ;  /* 0x8000002000097882 */ /* 0x000fe20000000000 */
[----:B------:R-:W-:Y:S01]  /*0d50*/  IADD3 R16, P0, R16, UR8, RZ ;  /* 0x0000000810107c10 */ /* 0x000fe2000ff1e0ff */
[----:B------:R-:W-:Y:S01]  /*0d60*/  UMOV UR8, 0x1000002 ;  /* 0x0100000200087882 */ /* 0x000fe20000000000 */
[----:B------:R-:W-:Y:S02]  /*0d70*/  USEL UR10, UR16, URZ, !UP0 ;  /* 0x0000003f100a7287 */ /* 0x000fe4000c000000 */
[----:B------:R-:W-:Y:S01]  /*0d80*/  IADD3.X R17, R17, UR5, RZ, P0, !PT ;  /* 0x0000000511117c10 */ /* 0x000fe200087fe4ff */
[----:B------:R-:W-:Y:S01]  /*0d90*/  UIADD3.64 UR12, UR12, UR8, URZ ;  /* 0x000000080c0c7297 */ /* 0x000fe2000fffe03f */
[----:B------:R-:W-:Y:S01]  /*0da0*/  R2UR UR14, R16 ;  /* 0x00000000100e72ca */ /* 0x000fe200000e0000 */
[----:B------:R-:W-:Y:S01]  /*0db0*/  ULEA UR4, UR10, UR6, 0xb ;  /* 0x000000060a047291 */ /* 0x000fe2000f8e583f */
[----:B------:R-:W-:Y:S01]  /*0dc0*/  R2UR UR15, R17 ;  /* 0x00000000110f72ca */ /* 0x000fe200000e0000 */
[----:B------:R-:W-:Y:S01]  /*0dd0*/  IMAD.MOV.U32 R16, RZ, RZ, R14 ;  /* 0x000000ffff107224 */ /* 0x000fe200078e000e */
[----:B------:R-:W-:Y:S01]  /*0de0*/  UMOV UR5, URZ ;  /* 0x0000003f00057c82 */ /* 0x000fe20008000000 */
[----:B------:R-:W-:Y:S01]  /*0df0*/  UIADD3 UR4, UR4, 0x5000, URZ ;  /* 0x0000500004047890 */ /* 0x000fe2000fffe03f */
[----:B------:R-:W-:-:S03]  /*0e00*/  IMAD.MOV.U32 R17, RZ, RZ, R15 ;  /* 0x000000ffff117224 */ /* 0x000fc600078e000f */
[----:B------:R-:W-:-:S04]  /*0e10*/  USHF.R.U32.HI UR4, URZ, 0x4, UR4 ;  /* 0x000000043f047899 */ /* 0x000fc80008011604 */
[----:B------:R-:W-:-:S07]  /*0e20*/  ULOP3.LUT UR4, UR4, 0x3fff, URZ, 0xc0, !UPT ;  /* 0x00003fff04047892 */ /* 0x000fce000f8ec03f */
[----:B------:R-:W-:Y:S02]  /*0e30*/  UMOV UR11, UR4 ;  /* 0x00000004000b7c82 */ /* 0x000fe40008000000 */
[----:B------:R-:W-:Y:S01]  /*0e40*/  IADD3 R16, P0, R16, UR11, RZ ;  /* 0x0000000b10107c10 */ /* 0x000fe2000ff1e0ff */
[----:B------:R-:W-:-:S03]  /*0e50*/  UMOV UR11, UR5 ;  /* 0x00000005000b7c82 */ /* 0x000fc60008000000 */
[----:B------:R-:W-:Y:S01]  /*0e60*/  IADD3.X R17, R17, UR11, RZ, P0, !PT ;  /* 0x0000000b11117c10 */ /* 0x000fe200087fe4ff */
[----:B------:R-:W-:Y:S01]  /*0e70*/  UMOV UR11, UR4 ;  /* 0x00000004000b7c82 */ /* 0x000fe20008000000 */
[----:B------:R-:W-:Y:S02]  /*0e80*/  ULEA UR4, UR10, UR6, 0xc ;  /* 0x000000060a047291 */ /* 0x000fe4000f8e603f */
[----:B------:R-:W-:Y:S02]  /*0e90*/  UIADD3 UR10, UR10, 0x1, URZ ;  /* 0x000000010a0a7890 */ /* 0x000fe4000fffe03f */
[----:B------:R-:W-:-:S04]  /*0ea0*/  USHF.R.U32.HI UR4, URZ, 0x4, UR4 ;  /* 0x000000043f047899 */ /* 0x000fc80008011604 */
[----:B------:R-:W-:-:S04]  /*0eb0*/  ULOP3.LUT UR4, UR4, 0x3fff, URZ, 0xc0, !UPT ;  /* 0x00003fff04047892 */ /* 0x000fc8000f8ec03f */
[----:B------:R-:W-:Y:S01]  /*0ec0*/  UIADD3 UR16, UP0, UR7, UR4, URZ ;  /* 0x0000000407107290 */ /* 0x000fe2000ff1e03f */
[----:B------:R-:W-:Y:S01]  /*0ed0*/  HGMMA.64x16x16.F32.BF16 R24, gdesc[UR12], R24, gsb0 ;  /* 0x002000000c1879f0 */ /* 0x000fe20008001818 */
[----:B------:R-:W-:Y:S01]  /*0ee0*/  R2UR UR14, R16 ;  /* 0x00000000100e72ca */ /* 0x000fe200000e0000 */
[----:B------:R-:W-:Y:S01]  /*0ef0*/  IMAD.MOV.U32 R16, RZ, RZ, R12 ;  /* 0x000000ffff107224 */ /* 0x000fe200078e000c */
[----:B------:R-:W-:Y:S01]  /*0f00*/  R2UR UR15, R17 ;  /* 0x00000000110f72ca */ /* 0x000fe200000e0000 */
[----:B------:R-:W-:Y:S01]  /*0f10*/  IMAD.MOV.U32 R17, RZ, RZ, R13 ;  /* 0x000000ffff117224 */ /* 0x000fe200078e000d */
[----:B------:R-:W-:Y:S02]  /*0f20*/  UIADD3.X UR17, URZ, URZ, URZ, UP0, !UPT ;  /* 0x0000003f3f117290 */ /* 0x000fe400087fe43f */
[----:B------:R-:W-:Y:S01]  /*0f30*/  IADD3 R16, P0, R16, UR11, RZ ;  /* 0x0000000b10107c10 */ /* 0x000fe2000ff1e0ff */
[----:B------:R-:W-:Y:S02]  /*0f40*/  ULOP3.LUT UR12, UR16, 0x1000000, URZ, 0xfc, !UPT ;  /* 0x01000000100c7892 */ /* 0x000fe4000f8efc3f */
[----:B------:R-:W-:Y:S01]  /*0f50*/  ULOP3.LUT UR13, UR17, 0x80000020, URZ, 0xfc, !UPT ;  /* 0x80000020110d7892 */ /* 0x000fe2000f8efc3f */
[----:B------:R-:W-:Y:S01]  /*0f60*/  R2UR UR18, R16 ;  /* 0x00000000101272ca */ /* 0x000fe200000e0000 */
[----:B------:R-:W-:Y:S01]  /*0f70*/  VIADD R16, R20, 0x20 ;  /* 0x0000002014107836 */ /* 0x000fe20000000000 */
[----:B------:R-:W-:Y:S01]  /*0f80*/  IADD3.X R17, R17, UR5, RZ, P0, !PT ;  /* 0x0000000511117c10 */ /* 0x000fe200087fe4ff */
[----:B------:R-:W-:-:S02]  /*0f90*/  UIADD3.64 UR16, UR16, UR8, URZ ;  /* 0x0000000810107297 */ /* 0x000fc4000fffe03f */
[----:B------:R-:W-:Y:S01]  /*0fa0*/  UISETP.GE.AND UP0, UPT, UR10, 0x5, UPT ;  /* 0x000000050a00788c */ /* 0x000fe2000bf06270 */
[----:B------:R-:W-:Y:S01]  /*0fb0*/  ISETP.GE.U32.AND P0, PT, R16, 0xb80, PT ;  /* 0x00000b801000780c */ /* 0x000fe20003f06070 */
[----:B------:R-:W-:Y:S01]  /*0fc0*/  IMAD.MOV.U32 R16, RZ, RZ, R18 ;  /* 0x000000ffff107224 */ /* 0x000fe200078e0012 */
[----:B------:R-:W-:Y:S01]  /*0fd0*/  R2UR UR19, R17 ;  /* 0x00000000111372ca */ /* 0x000fe200000e0000 */
[----:B------:R-:W-:Y:S01]  /*0fe0*/  IMAD.MOV.U32 R17, RZ, RZ, R19 ;  /* 0x000000ffff117224 */ /* 0x000fe200078e0013 */
[----:B------:R-:W-:Y:S01]  /*0ff0*/  USEL UR10, UR10, URZ, !UP0 ;  /* 0x0000003f0a0a7287 */ /* 0x000fe2000c000000 */
[--C-:B------:R-:W-:Y:S01]  /*1000*/  IMAD R19, R33, 0x1000, R8.reuse ;  /* 0x0000100021137824 */ /* 0x100fe200078e0208 */
[----:B------:R-:W-:Y:S01]  /*1010*/  UMOV UR5, URZ ;  /* 0x0000003f00057c82 */ /* 0x000fe20008000000 */
[----:B------:R-:W-:Y:S01]  /*1020*/  VIADD R18, R20, 0x40 ;  /* 0x0000004014127836 */ /* 0x000fe20000000000 */
[----:B------:R-:W-:Y:S01]  /*1030*/  ULEA UR4, UR10, UR6, 0xb ;  /* 0x000000060a047291 */ /* 0x000fe2000f8e583f */
[----:B------:R-:W-:-:S03]  /*1040*/  IMAD R33, R11, 0x1000, R8 ;  /* 0x000010000b217824 */ /* 0x000fc600078e0208 */
[----:B------:R-:W-:-:S04]  /*1050*/  UIADD3 UR4, UR4, 0x5000, URZ ;  /* 0x0000500004047890 */ /* 0x000fc8000fffe03f */
[----:B------:R-:W-:-:S04]  /*1060*/  USHF.R.U32.HI UR4, URZ, 0x4, UR4 ;  /* 0x000000043f047899 */ /* 0x000fc80008011604 */
[----:B------:R-:W-:-:S07]  /*1070*/  ULOP3.LUT UR4, UR4, 0x3fff, URZ, 0xc0, !UPT ;  /* 0x00003fff04047892 */ /* 0x000fce000f8ec03f */
[----:B------:R-:W-:Y:S01]  /*1080*/  UMOV UR11, UR4 ;  /* 0x00000004000b7c82 */ /* 0x000fe20008000000 */
[----:B------:R-:W-:Y:S02]  /*1090*/  WARPGROUP.DEPBAR.LE gsb0, 0x1 ;  /* 0x00008000000079c5 */ /* 0x000fe40000010100 */
[----:B------:R-:W-:Y:S06]  /*10a0*/  BAR.SYNC.DEFER_BLOCKING 0x0 ;  /* 0x0000000000007b1d */ /* 0x000fec0000010000 */
[----:B------:R-:W-:Y:S01]  /*10b0*/  @!PT LDS RZ, [RZ] ;  /* 0x00000000fffff984 */ /* 0x000fe20000000800 */
[----:B------:R-:W-:Y:S01]  /*10c0*/  @!PT LDS RZ, [RZ] ;  /* 0x00000000fffff984 */ /* 0x000fe20000000800 */
[----:B------:R-:W-:Y:S01]  /*10d0*/  @!PT LDS RZ, [RZ] ;  /* 0x00000000fffff984 */ /* 0x000fe20000000800 */
[----:B------:R2:W-:Y:S04]  /*10e0*/  LDGSTS.E.BYPASS.128 [R19], desc[UR20][R16.64], !P0 ;  /* 0x0000000010137fae */ /* 0x0005e8000c101c54 */
[----:B------:R-:W0:Y:S04]  /*10f0*/  LDGDEPBAR ;  /* 0x00000000000079af */ /* 0x000e280000000000 */
[----:B------:R3:W-:Y:S01]  /*1100*/  LDGSTS.E.64 [R35+0x5000], desc[UR20][R36.64], !P0 ;  /* 0x0500000024237fae */ /* 0x0007e2000c121a54 */
[----:B------:R-:W-:Y:S01]  /*1110*/  ISETP.GE.U32.AND P0, PT, R18, 0xb80, PT ;  /* 0x00000b801200780c */ /* 0x000fe20003f06070 */
[----:B------:R-:W-:-:S02]  /*1120*/  IMAD.MOV.U32 R18, RZ, RZ, R14 ;  /* 0x000000ffff127224 */ /* 0x000fc400078e000e */
[----:B------:R-:W0:Y:S01]  /*1130*/  LDGDEPBAR ;  /* 0x00000000000079af */ /* 0x000e220000000000 */
[----:B--2---:R-:W-:Y:S02]  /*1140*/  IMAD.MOV.U32 R19, RZ, RZ, R15 ;  /* 0x000000ffff137224 */ /* 0x004fe400078e000f */
[C---:B---3--:R-:W-:Y:S02]  /*1150*/  IMAD R35, R11.reuse, 0x800, R9 ;  /* 0x000008000b237824 */ /* 0x048fe400078e0209 */
[----:B------:R-:W-:-:S05]  /*1160*/  VIADD R11, R11, 0x1 ;  /* 0x000000010b0b7836 */ /* 0x000fca0000000000 */
[----:B------:R-:W-:-:S04]  /*1170*/  ISETP.GE.AND P1, PT, R11, 0x5, PT ;  /* 0x000000050b00780c */ /* 0x000fc80003f26270 */
[----:B------:R-:W-:Y:S01]  /*1180*/  SEL R11, R11, RZ, !P1 ;  /* 0x000000ff0b0b7207 */ /* 0x000fe20004800000 */
[----:B------:R-:W-:-:S04]  /*1190*/  DEPBAR.LE SB0, 0x6 ;  /* 0x000081800000791a */ /* 0x000fc80000000000 */
[----:B------:R-:W-:Y:S06]  /*11a0*/  BAR.SYNC.DEFER_BLOCKING 0x0 ;  /* 0x0000000000007b1d */ /* 0x000fec0000010000 */
[----:B------:R-:W-:-:S06]  /*11b0*/  WARPGROUP.ARRIVE ;  /* 0x00000000000079c5 */ /* 0x000fcc0000000000 */
[----:B------:R-:W-:Y:S04]  /*11c0*/  HGMMA.64x16x16.F32.BF16 R24, gdesc[UR12], R24 ;  /* 0x002000000c1879f0 */ /* 0x000fe80008701818 */
[----:B------:R-:W-:Y:S03]  /*11d0*/  HGMMA.64x16x16.F32.BF16 R24, gdesc[UR16], R24, gsb0 ;  /* 0x00200000101879f0 */ /* 0x000fe60008001818 */
        /* <DEDUP_REMOVED lines=8> */
[----:B------:R-:W-:Y:S01]  /*1260*/  IADD3 R18, P0, R18, UR11, RZ ;  /* 0x0000000b12127c10 */ /* 0x000fe2000ff1e0ff */
[----:B------:R-:W-:-:S02]  /*1270*/  UMOV UR11, UR5 ;  /* 0x00000005000b7c82 */ /* 0x000fc40008000000 */
[----:B------:R-:W0:Y:S01]  /*1280*/  LDGDEPBAR ;  /* 0x00000000000079af */ /* 0x000e220000000000 */
[----:B------:R-:W-:Y:S01]  /*1290*/  IADD3.X R19, R19, UR11, RZ, P0, !PT ;  /* 0x0000000b13137c10 */ /* 0x000fe200087fe4ff */
[----:B------:R-:W-:Y:S01]  /*12a0*/  UMOV UR11, UR4 ;  /* 0x00000004000b7c82 */ /* 0x000fe20008000000 */
[----:B------:R-:W-:Y:S01]  /*12b0*/  ULEA UR4, UR10, UR6, 0xc ;  /* 0x000000060a047291 */ /* 0x000fe2000f8e603f */
[----:B------:R-:W-:Y:S01]  /*12c0*/  R2UR UR14, R18 ;  /* 0x00000000120e72ca */ /* 0x000fe200000e0000 */
[----:B------:R-:W-:Y:S01]  /*12d0*/  IMAD.MOV.U32 R18, RZ, RZ, R12 ;  /* 0x000000ffff127224 */ /* 0x000fe200078e000c */
[----:B------:R-:W-:Y:S01]  /*12e0*/  R2UR UR15, R19 ;  /* 0x00000000130f72ca */ /* 0x000fe200000e0000 */
[----:B------:R-:W-:Y:S01]  /*12f0*/  USHF.R.U32.HI UR4, URZ, 0x4, UR4 ;  /* 0x000000043f047899 */ /* 0x000fe20008011604 */
[----:B------:R-:W-:Y:S01]  /*1300*/  IMAD.MOV.U32 R19, RZ, RZ, R13 ;  /* 0x000000ffff137224 */ /* 0x000fe200078e000d */
[----:B------:R-:W-:Y:S01]  /*1310*/  UIADD3 UR10, UR10, 0x1, URZ ;  /* 0x000000010a0a7890 */ /* 0x000fe2000fffe03f */
[----:B------:R-:W-:Y:S01]  /*1320*/  IADD3 R18, P0, R18, UR11, RZ ;  /* 0x0000000b12127c10 */ /* 0x000fe2000ff1e0ff */
[----:B------:R-:W-:Y:S01]  /*1330*/  ULOP3.LUT UR4, UR4, 0x3fff, URZ, 0xc0, !UPT ;  /* 0x00003fff04047892 */ /* 0x000fe2000f8ec03f */
[----:B--2---:R-:W-:-:S02]  /*1340*/  IMAD R33, R11, 0x1000, R8 ;  /* 0x000010000b217824 */ /* 0x004fc400078e0208 */
[----:B------:R-:W-:Y:S01]  /*1350*/  IADD3.X R19, R19, UR5, RZ, P0, !PT ;  /* 0x0000000513137c10 */ /* 0x000fe200087fe4ff */
[----:B------:R-:W-:Y:S01]  /*1360*/  UIADD3 UR16, UP0, UR7, UR4, URZ ;  /* 0x0000000407107290 */ /* 0x000fe2000ff1e03f */
[----:B------:R-:W-:Y:S01]  /*1370*/  R2UR UR18, R18 ;  /* 0x00000000121272ca */ /* 0x000fe200000e0000 */
[----:B------:R-:W-:Y:S01]  /*1380*/  VIADD R18, R20, 0x60 ;  /* 0x0000006014127836 */ /* 0x000fe20000000000 */
[----:B------:R-:W-:Y:S01]  /*1390*/  R2UR UR19, R19 ;  /* 0x00000000131372ca */ /* 0x000fe200000e0000 */
[----:B------:R-:W-:Y:S01]  /*13a0*/  UIADD3.X UR17, URZ, URZ, URZ, UP0, !UPT ;  /* 0x0000003f3f117290 */ /* 0x000fe200087fe43f */
[----:B---3--:R-:W-:Y:S01]  /*13b0*/  IMAD R35, R11, 0x800, R9 ;  /* 0x000008000b237824 */ /* 0x008fe200078e0209 */
[----:B------:R-:W-:Y:S01]  /*13c0*/  ULOP3.LUT UR12, UR16, 0x1000000, URZ, 0xfc, !UPT ;  /* 0x01000000100c7892 */ /* 0x000fe2000f8efc3f */
[----:B------:R-:W-:Y:S01]  /*13d0*/  ISETP.GE.U32.AND P0, PT, R18, 0xb80, PT ;  /* 0x00000b801200780c */ /* 0x000fe20003f06070 */
[----:B------:R-:W-:Y:S01]  /*13e0*/  ULOP3.LUT UR13, UR17, 0x80000020, URZ, 0xfc, !UPT ;  /* 0x80000020110d7892 */ /* 0x000fe2000f8efc3f */
[----:B------:R-:W-:-:S04]  /*13f0*/  DEPBAR.LE SB0, 0x6 ;  /* 0x000081800000791a */ /* 0x000fc80000000000 */
[----:B------:R-:W-:Y:S01]  /*1400*/  BAR.SYNC.DEFER_BLOCKING 0x0 ;  /* 0x0000000000007b1d */ /* 0x000fe20000010000 */
[----:B------:R-:W-:Y:S01]  /*1410*/  UIADD3.64 UR16, UR16, UR8, URZ ;  /* 0x0000000810107297 */ /* 0x000fe2000fffe03f */
[----:B------:R-:W-:Y:S01]  /*1420*/  IMAD.MOV.U32 R18, RZ, RZ, R14 ;  /* 0x000000ffff127224 */ /* 0x000fe200078e000e */
[----:B------:R-:W-:Y:S01]  /*1430*/  UISETP.GE.AND UP0, UPT, UR10, 0x5, UPT ;  /* 0x000000050a00788c */ /* 0x000fe2000bf06270 */
[----:B------:R-:W-:Y:S02]  /*1440*/  IMAD.MOV.U32 R19, RZ, RZ, R15 ;  /* 0x000000ffff137224 */ /* 0x000fe400078e000f */
[----:B------:R-:W-:Y:S01]  /*1450*/  UMOV UR5, URZ ;  /* 0x0000003f00057c82 */ /* 0x000fe20008000000 */
[----:B------:R-:W-:Y:S01]  /*1460*/  USEL UR10, UR10, URZ, !UP0 ;  /* 0x0000003f0a0a7287 */ /* 0x000fe2000c000000 */
[----:B------:R-:W-:-:S03]  /*1470*/  VIADD R11, R11, 0x1 ;  /* 0x000000010b0b7836 */ /* 0x000fc60000000000 */
[----:B------:R-:W-:Y:S02]  /*1480*/  ULEA UR4, UR10, UR6, 0xb ;  /* 0x000000060a047291 */ /* 0x000fe4000f8e583f */
[C---:B------:R-:W-:Y:S02]  /*1490*/  ISETP.GE.AND P1, PT, R11.reuse, 0x5, PT ;  /* 0x000000050b00780c */ /* 0x040fe40003f26270 */
[----:B------:R-:W-:Y:S02]  /*14a0*/  UIADD3 UR4, UR4, 0x5000, URZ ;  /* 0x0000500004047890 */ /* 0x000fe4000fffe03f */
[----:B------:R-:W-:Y:S02]  /*14b0*/  SEL R11, R11, RZ, !P1 ;  /* 0x000000ff0b0b7207 */ /* 0x000fe40004800000 */
[----:B------:R-:W-:-:S04]  /*14c0*/  USHF.R.U32.HI UR4, URZ, 0x4, UR4 ;  /* 0x000000043f047899 */ /* 0x000fc80008011604 */
[----:B------:R-:W-:Y:S01]  /*14d0*/  ULOP3.LUT UR4, UR4, 0x3fff, URZ, 0xc0, !UPT ;  /* 0x00003fff04047892 */ /* 0x000fe2000f8ec03f */
[----:B------:R-:W-:-:S06]  /*14e0*/  WARPGROUP.ARRIVE ;  /* 0x00000000000079c5 */ /* 0x000fcc0000000000 */
[----:B------:R-:W-:Y:S01]  /*14f0*/  HGMMA.64x16x16.F32.BF16 R24, gdesc[UR12], R24 ;  /* 0x002000000c1879f0 */ /* 0x000fe20008701818 */
[----:B------:R-:W-:-:S03]  /*1500*/  UMOV UR11, UR4 ;  /* 0x00000004000b7c82 */ /* 0x000fc60008000000 */
        /* <DEDUP_REMOVED lines=60> */
[----:B------:R-:W-:Y:S01]  /*18d0*/  LDGSTS.E.64 [R35+0x5000], desc[UR20][R36.64+0xc0], !P0 ;  /* 0x050000c024237fae */ /* 0x000fe2000c121a54 */
        /* <DEDUP_REMOVED lines=10> */
[----:B------:R-:W-:Y:S02]  /*1980*/  IMAD.MOV.U32 R19, RZ, RZ, R13 ;  /* 0x000000ffff137224 */ /* 0x000fe400078e000d */
        /* <DEDUP_REMOVED lines=9> */
[----:B------:R-:W-:Y:S01]  /*1a20*/  IMAD R19, R11, 0x1000, R8 ;  /* 0x000010000b137824 */ /* 0x000fe200078e0208 */
[----:B------:R-:W-:Y:S01]  /*1a30*/  ULOP3.LUT UR12, UR16, 0x1000000, URZ, 0xfc, !UPT ;  /* 0x01000000100c7892 */ /* 0x000fe2000f8efc3f */
[----:B------:R-:W-:Y:S01]  /*1a40*/  ISETP.GE.U32.AND P0, PT, R18, 0xb80, PT ;  /* 0x00000b801200780c */ /* 0x000fe20003f06070 */
[----:B------:R-:W-:Y:S01]  /*1a50*/  ULOP3.LUT UR13, UR17, 0x80000020, URZ, 0xfc, !UPT ;  /* 0x80000020110d7892 */ /* 0x000fe2000f8efc3f */
[----:B------:R-:W-:-:S04]  /*1a60*/  DEPBAR.LE SB0, 0x6 ;  /* 0x000081800000791a */ /* 0x000fc80000000000 */
[----:B------:R-:W-:Y:S01]  /*1a70*/  BAR.SYNC.DEFER_BLOCKING 0x0 ;  /* 0x0000000000007b1d */ /* 0x000fe20000010000 */
[----:B------:R-:W-:Y:S01]  /*1a80*/  UIADD3.64 UR16, UR16, UR8, URZ ;  /* 0x0000000810107297 */ /* 0x000fe2000fffe03f */
[----:B------:R-:W-:Y:S01]  /*1a90*/  IMAD.MOV.U32 R18, RZ, RZ, R14 ;  /* 0x000000ffff127224 */ /* 0x000fe200078e000e */
[----:B------:R-:W-:Y:S01]  /*1aa0*/  UIADD3 UR4, UR10, 0x1, URZ ;  /* 0x000000010a047890 */ /* 0x000fe2000fffe03f */
[----:B------:R-:W-:Y:S02]  /*1ab0*/  VIADD R11, R11, 0x1 ;  /* 0x000000010b0b7836 */ /* 0x000fe40000000000 */
[----:B------:R-:W-:Y:S01]  /*1ac0*/  UMOV UR5, URZ ;  /* 0x0000003f00057c82 */ /* 0x000fe20008000000 */
[----:B------:R-:W-:Y:S01]  /*1ad0*/  UISETP.GE.AND UP0, UPT, UR4, 0x5, UPT ;  /* 0x000000050400788c */ /* 0x000fe2000bf06270 */
[----:B------:R-:W-:Y:S01]  /*1ae0*/  VIADD R20, R20, 0xc0 ;  /* 0x000000c014147836 */ /* 0x000fe20000000000 */
[----:B------:R-:W-:Y:S01]  /*1af0*/  ISETP.GE.AND P1, PT, R11, 0x5, PT ;  /* 0x000000050b00780c */ /* 0x000fe20003f26270 */
[----:B------:R-:W-:-:S06]  /*1b00*/  WARPGROUP.ARRIVE ;  /* 0x00000000000079c5 */ /* 0x000fcc0000000000 */
[----:B------:R-:W-:Y:S04]  /*1b10*/  HGMMA.64x16x16.F32.BF16 R24, gdesc[UR12], R24 ;  /* 0x002000000c1879f0 */ /* 0x000fe80008701818 */
[----:B------:R-:W-:Y:S01]  /*1b20*/  HGMMA.64x16x16.F32.BF16 R24, gdesc[UR16], R24, gsb0 ;  /* 0x00200000101879f0 */ /* 0x000fe20008001818 */
[----:B------:R-:W-:-:S04]  /*1b30*/  USEL UR18, UR4, URZ, !UP0 ;  /* 0x0000003f04127287 */ /* 0x000fc8000c000000 */
[----:B------:R-:W-:-:S04]  /*1b40*/  ULEA UR4, UR18, UR6, 0xb ;  /* 0x0000000612047291 */ /* 0x000fc8000f8e583f */
        /* <DEDUP_REMOVED lines=13> */
[----:B------:R-:W-:Y:S01]  /*1c20*/  UMOV UR10, UR5 ;  /* 0x00000005000a7c82 */ /* 0x000fe20008000000 */
[----:B------:R-:W-:Y:S01]  /*1c30*/  IADD3 R18, P2, R16, 0x180, RZ ;  /* 0x0000018010127810 */ /* 0x000fe20007f5e0ff */
[----:B------:R-:W0:Y:S01]  /*1c40*/  LDGDEPBAR ;  /* 0x00000000000079af */ /* 0x000e220000000000 */
[----:B------:R-:W-:Y:S01]  /*1c50*/  IADD3.X R15, R15, UR10, RZ, P0, !PT ;  /* 0x0000000a0f0f7c10 */ /* 0x000fe200087fe4ff */
[----:B------:R-:W-:Y:S01]  /*1c60*/  ULEA UR10, UR18, UR6, 0xc ;  /* 0x00000006120a7291 */ /* 0x000fe2000f8e603f */
[----:B------:R-:W-:Y:S01]  /*1c70*/  R2UR UR14, R14 ;  /* 0x000000000e0e72ca */ /* 0x000fe200000e0000 */
[----:B------:R-:W-:Y:S01]  /*1c80*/  IMAD.MOV.U32 R14, RZ, RZ, R12 ;  /* 0x000000ffff0e7224 */ /* 0x000fe200078e000c */
[----:B------:R-:W-:Y:S01]  /*1c90*/  R2UR UR15, R15 ;  /* 0x000000000f0f72ca */ /* 0x000fe200000e0000 */
[----:B------:R-:W-:Y:S01]  /*1ca0*/  USHF.R.U32.HI UR10, URZ, 0x4, UR10 ;  /* 0x000000043f0a7899 */ /* 0x000fe2000801160a */
[----:B--2---:R-:W-:Y:S01]  /*1cb0*/  IMAD.X R19, RZ, RZ, R17, P2 ;  /* 0x000000ffff137224 */ /* 0x004fe200010e0611 */
[----:B---3--:R-:W-:-:S02]  /*1cc0*/  SEL R33, R11, RZ, !P1 ;  /* 0x000000ff0b217207 */ /* 0x008fc40004800000 */
[----:B------:R-:W-:Y:S01]  /*1cd0*/  ULOP3.LUT UR10, UR10, 0x3fff, URZ, 0xc0, !UPT ;  /* 0x00003fff0a0a7892 */ /* 0x000fe2000f8ec03f */
[----:B------:R-:W-:-:S03]  /*1ce0*/  IADD3 R34, P1, R36, 0x180, RZ ;  /* 0x0000018024227810 */ /* 0x000fc60007f3e0ff */
[----:B------:R-:W-:Y:S02]  /*1cf0*/  UIADD3 UR16, UP0, UR7, UR10, URZ ;  /* 0x0000000a07107290 */ /* 0x000fe4000ff1e03f */
[----:B------:R-:W-:Y:S01]  /*1d00*/  IMAD.X R11, RZ, RZ, R37, P1 ;  /* 0x000000ffff0b7224 */ /* 0x000fe200008e0625 */
[----:B------:R-:W-:Y:S01]  /*1d10*/  UMOV UR7, UR4 ;  /* 0x0000000400077c82 */ /* 0x000fe20008000000 */
[----:B------:R-:W-:Y:S01]  /*1d20*/  UIADD3.X UR17, URZ, URZ, URZ, UP0, !UPT ;  /* 0x0000003f3f117290 */ /* 0x000fe200087fe43f */
[----:B------:R-:W-:Y:S01]  /*1d30*/  IADD3 R14, P0, R14, UR7, RZ ;  /* 0x000000070e0e7c10 */ /* 0x000fe2000ff1e0ff */
[----:B------:R-:W-:Y:S02]  /*1d40*/  ULOP3.LUT UR12, UR16, 0x1000000, URZ, 0xfc, !UPT ;  /* 0x01000000100c7892 */ /* 0x000fe4000f8efc3f */
[----:B------:R-:W-:Y:S01]  /*1d50*/  ULOP3.LUT UR13, UR17, 0x80000020, URZ, 0xfc, !UPT ;  /* 0x80000020110d7892 */ /* 0x000fe2000f8efc3f */
[----:B------:R-:W-:Y:S01]  /*1d60*/  IADD3.X R15, R13, UR5, RZ, P0, !PT ;  /* 0x000000050d0f7c10 */ /* 0x000fe200087fe4ff */
[----:B------:R-:W-:-:S04]  /*1d70*/  DEPBAR.LE SB0, 0x6 ;  /* 0x000081800000791a */ /* 0x000fc80000000000 */
[----:B------:R-:W-:Y:S01]  /*1d80*/  BAR.SYNC.DEFER_BLOCKING 0x0 ;  /* 0x0000000000007b1d */ /* 0x000fe20000010000 */
[----:B------:R-:W-:Y:S01]  /*1d90*/  R2UR UR10, R14 ;  /* 0x000000000e0a72ca */ /* 0x000fe200000e0000 */
[----:B------:R-:W-:Y:S01]  /*1da0*/  UIADD3.64 UR8, UR16, UR8, URZ ;  /* 0x0000000810087297 */ /* 0x000fe2000fffe03f */
[----:B------:R-:W-:Y:S01]  /*1db0*/  R2UR UR11, R15 ;  /* 0x000000000f0b72ca */ /* 0x000fe200000e0000 */
[C---:B------:R-:W-:Y:S01]  /*1dc0*/  IMAD R13, R33.reuse, 0x1000, R8 ;  /* 0x00001000210d7824 */ /* 0x040fe200078e0208 */
[----:B------:R-:W-:Y:S01]  /*1dd0*/  ISETP.GE.U32.AND P0, PT, R20, 0xb80, PT ;  /* 0x00000b801400780c */ /* 0x000fe20003f06070 */
[----:B------:R-:W-:Y:S01]  /*1de0*/  IMAD R15, R33, 0x800, R9 ;  /* 0x00000800210f7824 */ /* 0x000fe200078e0209 */
[----:B------:R-:W-:Y:S01]  /*1df0*/  UMOV UR4, UR18 ;  /* 0x0000001200047c82 */ /* 0x000fe20008000000 */
        /* <DEDUP_REMOVED lines=11> */
[----:B------:R-:W-:-:S03]  /*1eb0*/  ISETP.GE.U32.AND P0, PT, R20, 0xbe0, PT ;  /* 0x00000be01400780c */ /* 0x000fc60003f06070 */
[----:B------:R-:W0:Y:S10]  /*1ec0*/  LDGDEPBAR ;  /* 0x00000000000079af */ /* 0x000e340000000000 */
[----:B--2---:R-:W-:Y:S05]  /*1ed0*/  @!P0 BRA `(.L_x_0) ;  /* 0xffffffe800d88947 */ /* 0x004fea000383ffff */
[----:B------:R-:W-:Y:S02]  /*1ee0*/  WARPGROUP.DEPBAR.LE gsb0, 0x0 ;  /* 0x00008000000079c5 */ /* 0x000fe40000010000 */
[----:B------:R-:W-:-:S04]  /*1ef0*/  DEPBAR.LE SB0, 0x0 ;  /* 0x000080000000791a */ /* 0x000fc80000000000 */
[C---:B------:R-:W-:Y:S01]  /*1f00*/  IMAD.SHL.U32 R9, R22.reuse, 0x10, RZ ;  /* 0x0000001016097824 */ /* 0x040fe200078e00ff */
[----:B------:R-:W-:Y:S01]  /*1f10*/  LOP3.LUT R8, R7, 0x10, RZ, 0xc0, !PT ;  /* 0x0000001007087812 */ /* 0x000fe200078ec0ff */
[----:B------:R-:W-:Y:S01]  /*1f20*/  IMAD.SHL.U32 R22, R22, 0x8, RZ ;  /* 0x0000000816167824 */ /* 0x000fe200078e00ff */
[----:B------:R-:W-:Y:S02]  /*1f30*/  F2FP.BF16.F32.PACK_AB R24, R25, R24 ;  /* 0x000000181918723e */ /* 0x000fe400000010ff */
[----:B------:R-:W-:Y:S02]  /*1f40*/  LOP3.LUT R9, R9, 0x30, RZ, 0xc0, !PT ;  /* 0x0000003009097812 */ /* 0x000fe400078ec0ff */
[----:B------:R-:W-:Y:S02]  /*1f50*/  LOP3.LUT R8, R8, 0x8, R21, 0xf8, !PT ;  /* 0x0000000808087812 */ /* 0x000fe400078ef815 */
[----:B------:R-:W-:Y:S02]  /*1f60*/  LOP3.LUT R9, R9, 0xf, R2, 0xf8, !PT ;  /* 0x0000000f09097812 */ /* 0x000fe400078ef802 */
[----:B------:R-:W-:-:S02]  /*1f70*/  F2FP.BF16.F32.PACK_AB R25, R27, R26 ;  /* 0x0000001a1b19723e */ /* 0x000fc400000010ff */
[----:B------:R-:W-:Y:S01]  /*1f80*/  F2FP.BF16.F32.PACK_AB R26, R29, R28 ;  /* 0x0000001c1d1a723e */ /* 0x000fe200000010ff */
[----:B------:R-:W-:Y:S01]  /*1f90*/  IMAD R8, R9, 0x28, R8 ;  /* 0x0000002809087824 */ /* 0x000fe200078e0208 */
[----:B------:R-:W-:Y:S02]  /*1fa0*/  F2FP.BF16.F32.PACK_AB R27, R31, R30 ;  /* 0x0000001e1f1b723e */ /* 0x000fe400000010ff */
[----:B------:R-:W-:Y:S02]  /*1fb0*/  LOP3.LUT R2, R4, 0x18, R5, 0xf8, !PT ;  /* 0x0000001804027812 */ /* 0x000fe400078ef805 */
[----:B------:R-:W-:Y:S01]  /*1fc0*/  LEA R8, R8, UR6, 0x1 ;  /* 0x0000000608087c11 */ /* 0x000fe2000f8e08ff */
[----:B------:R-:W-:Y:S01]  /*1fd0*/  BAR.SYNC.DEFER_BLOCKING 0x0 ;  /* 0x0000000000007b1d */ /* 0x000fe20000010000 */
[----:B------:R-:W-:Y:S02]  /*1fe0*/  ISETP.GE.AND P0, PT, R3, R0, PT ;  /* 0x000000000300720c */ /* 0x000fe40003f06270 */
[----:B------:R-:W-:-:S02]  /*1ff0*/  LOP3.LUT R7, R22, 0x38, RZ, 0xc0, !PT ;  /* 0x0000003816077812 */ /* 0x000fc400078ec0ff */
[----:B------:R-:W-:Y:S02]  /*2000*/  ISETP.LT.AND P0, PT, R2, 0xc00, !P0 ;  /* 0x00000c000200780c */ /* 0x000fe40004701270 */
[----:B------:R-:W-:-:S05]  /*2010*/  LOP3.LUT R7, R7, 0x7, R32, 0xf8, !PT ;  /* 0x0000000707077812 */ /* 0x000fca00078ef820 */
[----:B------:R-:W-:-:S05]  /*2020*/  IMAD R7, R7, 0x28, R6 ;  /* 0x0000002807077824 */ /* 0x000fca00078e0206 */
[----:B------:R-:W-:Y:S01]  /*2030*/  LEA R7, R7, UR6, 0x1 ;  /* 0x0000000607077c11 */ /* 0x000fe2000f8e08ff */
[----:B------:R2:W-:Y:S01]  /*2040*/  STSM.16.M88.4 [R8], R24 ;  /* 0x0000001808007844 */ /* 0x0005e20000000200 */
[----:B------:R-:W-:Y:S06]  /*2050*/  BAR.SYNC.DEFER_BLOCKING 0x0 ;  /* 0x0000000000007b1d */ /* 0x000fec0000010000 */
[----:B--2---:R-:W-:Y:S05]  /*2060*/  @!P0 EXIT ;  /* 0x000000000000894d */ /* 0x004fea0003800000 */
[----:B------:R-:W1:Y:S01]  /*2070*/  LDS.128 R8, [R7] ;  /* 0x0000000007087984 */ /* 0x000e620000000c00 */
[----:B------:R-:W2:Y:S01]  /*2080*/  LDC.64 R4, c[0x0][0x220] ;  /* 0x00008800ff047b82 */ /* 0x000ea20000000a00 */
[----:B------:R-:W-:-:S04]  /*2090*/  IMAD R3, R3, 0xc00, R2 ;  /* 0x00000c0003037824 */ /* 0x000fc800078e0202 */
[----:B--2---:R-:W-:-:S05]  /*20a0*/  IMAD.WIDE R4, R3, 0x2, R4 ;  /* 0x0000000203047825 */ /* 0x004fca00078e0204 */
[----:B-1----:R-:W-:Y:S01]  /*20b0*/  STG.E.128 desc[UR20][R4.64], R8 ;  /* 0x0000000804007986 */ /* 0x002fe2000c101d14 */
[----:B------:R-:W-:Y:S05]  /*20c0*/  EXIT ;  /* 0x000000000000794d */ /* 0x000fea0003800000 */
.L_x_1:
[----:B------:R-:W-:-:S00]  /*20d0*/  BRA `(.L_x_1) ;  /* 0xfffffffc00fc7947 */ /* 0x000fc0000383ffff */
[----:B------:R-:W-:-:S00]  /*20e0*/  NOP ;  /* 0x0000000000007918 */ /* 0x000fc00000000000 */
        /* <DEDUP_REMOVED lines=9> */
.L_x_2:


//--------------------- .nv.shared.triton_mm      --------------------------
	.section	.nv.shared.triton_mm,"aw",@nobits
	.sectionflags	@""
	.align	16
	.zero		1024


//--------------------- .nv.constant0.triton_mm   --------------------------
	.section	.nv.constant0.triton_mm,"a",@progbits
	.sectionflags	@""
	.align	4
.nv.constant0.triton_mm:
	.zero		560
